	.headerflags	@"EF_CUDA_TEXMODE_UNIFIED EF_CUDA_64BIT_ADDRESS EF_CUDA_ACCELERATORS EF_CUDA_SM90 EF_CUDA_VIRTUAL_SM(EF_CUDA_SM90)"
	.elftype	@"ET_EXEC"


//--------------------- .nv.info                  --------------------------
	.section	.nv.info,"",@"SHT_CUDA_INFO"
	.align	4


	//----- nvinfo : EIATTR_REGCOUNT
	.align		4
        /*0000*/ 	.byte	0x04, 0x2f
        /*0002*/ 	.short	(.L_1 - .L_0)
	.align		4
.L_0:
        /*0004*/ 	.word	index@(triton_poi_fused_convolution_silu_1)
        /*0008*/ 	.word	0x0000001e


	//----- nvinfo : EIATTR_MIN_STACK_SIZE
	.align		4
.L_1:
        /*000c*/ 	.byte	0x04, 0x12
        /*000e*/ 	.short	(.L_3 - .L_2)
	.align		4
.L_2:
        /*0010*/ 	.word	index@(triton_poi_fused_convolution_silu_1)
        /*0014*/ 	.word	0x00000000


	//----- nvinfo : EIATTR_FRAME_SIZE
	.align		4
.L_3:
        /*0018*/ 	.byte	0x04, 0x11
        /*001a*/ 	.short	(.L_5 - .L_4)
	.align		4
.L_4:
        /*001c*/ 	.word	index@(triton_poi_fused_convolution_silu_1)
        /*0020*/ 	.word	0x00000000


	//----- nvinfo : EIATTR_MIN_STACK_SIZE
	.align		4
.L_5:
        /*0024*/ 	.byte	0x04, 0x12
        /*0026*/ 	.short	(.L_7 - .L_6)
	.align		4
.L_6:
        /*0028*/ 	.word	index@(triton_poi_fused_convolution_silu_1)
        /*002c*/ 	.word	0x00000000
.L_7:


//--------------------- .nv.info.triton_poi_fused_convolution_silu_1 --------------------------
	.section	.nv.info.triton_poi_fused_convolution_silu_1,"",@"SHT_CUDA_INFO"
	.sectionflags	@""
	.align	4


	//----- nvinfo : EIATTR_CUDA_API_VERSION
	.align		4
        /*0000*/ 	.byte	0x04, 0x37
        /*0002*/ 	.short	(.L_9 - .L_8)
.L_8:
        /*0004*/ 	.word	0x0000007c


	//----- nvinfo : EIATTR_KPARAM_INFO
	.align		4
.L_9:
        /*0008*/ 	.byte	0x04, 0x17
        /*000a*/ 	.short	(.L_11 - .L_10)
.L_10:
        /*000c*/ 	.word	0x00000000
        /*0010*/ 	.short	0x0003
        /*0012*/ 	.short	0x0018
        /*0014*/ 	.byte	0x00, 0xf0, 0x11, 0x00


	//----- nvinfo : EIATTR_KPARAM_INFO
	.align		4
.L_11:
        /*0018*/ 	.byte	0x04, 0x17
        /*001a*/ 	.short	(.L_13 - .L_12)
.L_12:
        /*001c*/ 	.word	0x00000000
        /*0020*/ 	.short	0x0002
        /*0022*/ 	.short	0x0010
        /*0024*/ 	.byte	0x00, 0xf4, 0x21, 0x00


	//----- nvinfo : EIATTR_KPARAM_INFO
	.align		4
.L_13:
        /*0028*/ 	.byte	0x04, 0x17
        /*002a*/ 	.short	(.L_15 - .L_14)
.L_14:
        /*002c*/ 	.word	0x00000000
        /*0030*/ 	.short	0x0001
        /*0032*/ 	.short	0x0008
        /*0034*/ 	.byte	0x00, 0xf4, 0x21, 0x00


	//----- nvinfo : EIATTR_KPARAM_INFO
	.align		4
.L_15:
        /*0038*/ 	.byte	0x04, 0x17
        /*003a*/ 	.short	(.L_17 - .L_16)
.L_16:
        /*003c*/ 	.word	0x00000000
        /*0040*/ 	.short	0x0000
        /*0042*/ 	.short	0x0000
        /*0044*/ 	.byte	0x00, 0xf4, 0x21, 0x00


	//----- nvinfo : EIATTR_SPARSE_MMA_MASK
	.align		4
.L_17:
        /*0048*/ 	.byte	0x03, 0x50
        /*004a*/ 	.short	0x0000


	//----- nvinfo : EIATTR_MAXREG_COUNT
	.align		4
        /*004c*/ 	.byte	0x03, 0x1b
        /*004e*/ 	.short	0x00ff


	//----- nvinfo : EIATTR_EXIT_INSTR_OFFSETS
	.align		4
        /*0050*/ 	.byte	0x04, 0x1c
        /*0052*/ 	.short	(.L_19 - .L_18)


	//   ....[0]....
.L_18:
        /*0054*/ 	.word	0x00000930


	//----- nvinfo : EIATTR_REQNTID
	.align		4
.L_19:
        /*0058*/ 	.byte	0x04, 0x10
        /*005a*/ 	.short	(.L_21 - .L_20)
.L_20:
        /*005c*/ 	.word	0x00000080
        /*0060*/ 	.word	0x00000001
        /*0064*/ 	.word	0x00000001


	//----- nvinfo : EIATTR_CBANK_PARAM_SIZE
	.align		4
.L_21:
        /*0068*/ 	.byte	0x03, 0x19
        /*006a*/ 	.short	0x001c


	//----- nvinfo : EIATTR_PARAM_CBANK
	.align		4
        /*006c*/ 	.byte	0x04, 0x0a
        /*006e*/ 	.short	(.L_23 - .L_22)
	.align		4
.L_22:
        /*0070*/ 	.word	index@(.nv.constant0.triton_poi_fused_convolution_silu_1)
        /*0074*/ 	.short	0x0210
        /*0076*/ 	.short	0x001c


	//----- nvinfo : EIATTR_SW_WAR
	.align		4
.L_23:
        /*0078*/ 	.byte	0x04, 0x36
        /*007a*/ 	.short	(.L_25 - .L_24)
.L_24:
        /*007c*/ 	.word	0x00000008
.L_25:


//--------------------- .nv.callgraph             --------------------------
	.section	.nv.callgraph,"",@"SHT_CUDA_CALLGRAPH"
	.align	4
	.sectionentsize	8
	.align		4
        /*0000*/ 	.word	0x00000000
	.align		4
        /*0004*/ 	.word	0xffffffff
	.align		4
        /*0008*/ 	.word	0x00000000
	.align		4
        /*000c*/ 	.word	0xfffffffe
	.align		4
        /*0010*/ 	.word	0x00000000
	.align		4
        /*0014*/ 	.word	0xfffffffd
	.align		4
        /*0018*/ 	.word	0x00000000
	.align		4
        /*001c*/ 	.word	0xfffffffc


//--------------------- .text.triton_poi_fused_convolution_silu_1 --------------------------
	.section	.text.triton_poi_fused_convolution_silu_1,"ax",@progbits
	.align	128
        .global         triton_poi_fused_convolution_silu_1
        .type           triton_poi_fused_convolution_silu_1,@function
        .size           triton_poi_fused_convolution_silu_1,(.L_x_1 - triton_poi_fused_convolution_silu_1)
        .other          triton_poi_fused_convolution_silu_1,@"STO_CUDA_ENTRY STV_DEFAULT"
triton_poi_fused_convolution_silu_1:
.text.triton_poi_fused_convolution_silu_1:
[----:B------:R-:W-:Y:S01]  /*0000*/  LDC R1, c[0x0][0x28] ;  /* 0x00000a00ff017b82 */ /* 0x000fe20000000800 */
[----:B------:R-:W1:Y:S07]  /*0010*/  S2R R0, SR_TID.X ;  /* 0x0000000000007919 */ /* 0x000e6e0000002100 */
[----:B------:R-:W2:Y:S01]  /*0020*/  LDC.64 R2, c[0x0][0x210] ;  /* 0x00008400ff027b82 */ /* 0x000ea20000000a00 */
[----:B------:R-:W-:Y:S01]  /*0030*/  ULDC.64 UR4, c[0x0][0x208] ;  /* 0x0000820000047ab9 */ /* 0x000fe20000000a00 */
[----:B------:R-:W3:Y:S06]  /*0040*/  S2R R13, SR_CTAID.X ;  /* 0x00000000000d7919 */ /* 0x000eec0000002500 */
[----:B------:R-:W4:Y:S01]  /*0050*/  LDC.64 R4, c[0x0][0x218] ;  /* 0x00008600ff047b82 */ /* 0x000f220000000a00 */
[----:B-1----:R-:W-:-:S02]  /*0060*/  SHF.L.U32 R0, R0, 0x2, RZ ;  /* 0x0000000200007819 */ /* 0x002fc400000006ff */
[----:B---3--:R-:W-:Y:S02]  /*0070*/  SHF.R.S32.HI R6, RZ, 0x15, R13 ;  /* 0x00000015ff067819 */ /* 0x008fe4000001140d */
[----:B------:R-:W-:Y:S02]  /*0080*/  LOP3.LUT R0, R0, 0x1fc, RZ, 0xc0, !PT ;  /* 0x000001fc00007812 */ /* 0x000fe400078ec0ff */
[----:B------:R-:W-:Y:S02]  /*0090*/  SGXT R6, R6, 0x1 ;  /* 0x000000010606781a */ /* 0x000fe40000000200 */
[----:B------:R-:W-:-:S04]  /*00a0*/  LEA R13, R13, R0, 0xa ;  /* 0x000000000d0d7211 */ /* 0x000fc800078e50ff */
[----:B------:R-:W-:Y:S01]  /*00b0*/  LEA.HI R6, R6, R13, RZ, 0xa ;  /* 0x0000000d06067211 */ /* 0x000fe200078f50ff */
[----:B--2---:R-:W-:-:S03]  /*00c0*/  IMAD.WIDE R2, R13, 0x4, R2 ;  /* 0x000000040d027825 */ /* 0x004fc600078e0202 */
[----:B------:R-:W-:Y:S02]  /*00d0*/  SHF.R.S32.HI R0, RZ, 0xa, R6 ;  /* 0x0000000aff007819 */ /* 0x000fe40000011406 */
[----:B------:R-:W2:Y:S02]  /*00e0*/  LDG.E.128 R8, desc[UR4][R2.64] ;  /* 0x0000000402087981 */ /* 0x000ea4000c1e1d00 */
[----:B------:R-:W-:-:S04]  /*00f0*/  LEA.HI R7, R0, R0, RZ, 0x5 ;  /* 0x0000000000077211 */ /* 0x000fc800078f28ff */
[----:B------:R-:W-:-:S04]  /*0100*/  LOP3.LUT R7, R7, 0xffffffe0, RZ, 0xc0, !PT ;  /* 0xffffffe007077812 */ /* 0x000fc800078ec0ff */
[----:B------:R-:W-:-:S05]  /*0110*/  IADD3 R7, R0, -R7, RZ ;  /* 0x8000000700077210 */ /* 0x000fca0007ffe0ff */
[----:B----4-:R-:W-:Y:S01]  /*0120*/  IMAD.WIDE R14, R7, 0x4, R4 ;  /* 0x00000004070e7825 */ /* 0x010fe200078e0204 */
[----:B------:R-:W-:-:S04]  /*0130*/  IADD3 R6, R6, 0x200, RZ ;  /* 0x0000020006067810 */ /* 0x000fc80007ffe0ff */
[----:B------:R-:W2:Y:S01]  /*0140*/  LDG.E.EL R12, desc[UR4][R14.64] ;  /* 0x000000040e0c7981 */ /* 0x000ea2000c2e1900 */
[----:B------:R-:W-:-:S04]  /*0150*/  SHF.R.S32.HI R6, RZ, 0xa, R6 ;  /* 0x0000000aff067819 */ /* 0x000fc80000011406 */
[----:B------:R-:W-:-:S04]  /*0160*/  LEA.HI R0, R6, R6, RZ, 0x5 ;  /* 0x0000000606007211 */ /* 0x000fc800078f28ff */
[----:B------:R-:W-:-:S04]  /*0170*/  LOP3.LUT R7, R0, 0xffffffe0, RZ, 0xc0, !PT ;  /* 0xffffffe000077812 */ /* 0x000fc800078ec0ff */
[----:B------:R-:W-:-:S05]  /*0180*/  IADD3 R7, R6, -R7, RZ ;  /* 0x8000000706077210 */ /* 0x000fca0007ffe0ff */
[----:B------:R-:W-:Y:S02]  /*0190*/  IMAD.WIDE R16, R7, 0x4, R4 ;  /* 0x0000000407107825 */ /* 0x000fe400078e0204 */
[----:B------:R-:W3:Y:S04]  /*01a0*/  LDG.E.128 R4, desc[UR4][R2.64+0x800] ;  /* 0x0008000402047981 */ /* 0x000ee8000c1e1d00 */
[----:B------:R-:W3:Y:S01]  /*01b0*/  LDG.E.EL R0, desc[UR4][R16.64] ;  /* 0x0000000410007981 */ /* 0x000ee2000c2e1900 */
[----:B--2---:R-:W-:-:S04]  /*01c0*/  FADD R8, R8, R12 ;  /* 0x0000000c08087221 */ /* 0x004fc80000000000 */
[----:B------:R-:W-:Y:S01]  /*01d0*/  FADD R18, RZ, -R8 ;  /* 0x80000008ff127221 */ /* 0x000fe20000000000 */
[----:B------:R-:W-:-:S03]  /*01e0*/  FADD R9, R9, R12 ;  /* 0x0000000c09097221 */ /* 0x000fc60000000000 */
[----:B------:R-:W-:Y:S01]  /*01f0*/  FMUL R18, R18, 1.4426950216293334961 ;  /* 0x3fb8aa3b12127820 */ /* 0x000fe20000400000 */
[----:B------:R-:W-:-:S04]  /*0200*/  FADD R14, RZ, -R9 ;  /* 0x80000009ff0e7221 */ /* 0x000fc80000000000 */
[----:B------:R-:W-:Y:S01]  /*0210*/  FSETP.GEU.AND P4, PT, R18, -126, PT ;  /* 0xc2fc00001200780b */ /* 0x000fe20003f8e000 */
[----:B------:R-:W-:Y:S01]  /*0220*/  FMUL R19, R14, 1.4426950216293334961 ;  /* 0x3fb8aa3b0e137820 */ /* 0x000fe20000400000 */
[----:B------:R-:W-:-:S04]  /*0230*/  FADD R10, R10, R12 ;  /* 0x0000000c0a0a7221 */ /* 0x000fc80000000000 */
[----:B------:R-:W-:Y:S01]  /*0240*/  FSETP.GEU.AND P1, PT, R19, -126, PT ;  /* 0xc2fc00001300780b */ /* 0x000fe20003f2e000 */
[----:B------:R-:W-:Y:S01]  /*0250*/  FADD R14, RZ, -R10 ;  /* 0x8000000aff0e7221 */ /* 0x000fe20000000000 */
[----:B------:R-:W-:Y:S01]  /*0260*/  FADD R11, R11, R12 ;  /* 0x0000000c0b0b7221 */ /* 0x000fe20000000000 */
[----:B---3--:R-:W-:-:S04]  /*0270*/  FADD R6, R6, R0 ;  /* 0x0000000006067221 */ /* 0x008fc80000000000 */
[----:B------:R-:W-:Y:S01]  /*0280*/  @!P4 FMUL R18, R18, 0.5 ;  /* 0x3f0000001212c820 */ /* 0x000fe20000400000 */
[----:B------:R-:W-:Y:S01]  /*0290*/  FMUL R20, R14, 1.4426950216293334961 ;  /* 0x3fb8aa3b0e147820 */ /* 0x000fe20000400000 */
[----:B------:R-:W-:Y:S02]  /*02a0*/  FADD R5, R5, R0 ;  /* 0x0000000005057221 */ /* 0x000fe40000000000 */
[----:B------:R1:W2:Y:S01]  /*02b0*/  MUFU.EX2 R12, R18 ;  /* 0x00000012000c7308 */ /* 0x0002a20000000800 */
[----:B------:R-:W-:Y:S01]  /*02c0*/  FADD R17, RZ, -R6 ;  /* 0x80000006ff117221 */ /* 0x000fe20000000000 */
[----:B------:R-:W-:Y:S01]  /*02d0*/  FADD R14, RZ, -R11 ;  /* 0x8000000bff0e7221 */ /* 0x000fe20000000000 */
[--C-:B------:R-:W-:Y:S01]  /*02e0*/  FADD R7, R7, R0.reuse ;  /* 0x0000000007077221 */ /* 0x100fe20000000000 */
[----:B------:R-:W-:Y:S01]  /*02f0*/  FADD R4, R4, R0 ;  /* 0x0000000004047221 */ /* 0x000fe20000000000 */
[----:B------:R-:W-:Y:S01]  /*0300*/  @!P1 FMUL R19, R19, 0.5 ;  /* 0x3f00000013139820 */ /* 0x000fe20000400000 */
[----:B------:R-:W-:Y:S01]  /*0310*/  FADD R16, RZ, -R5 ;  /* 0x80000005ff107221 */ /* 0x000fe20000000000 */
[----:B------:R-:W-:Y:S01]  /*0320*/  FMUL R17, R17, 1.4426950216293334961 ;  /* 0x3fb8aa3b11117820 */ /* 0x000fe20000400000 */
[----:B------:R-:W-:Y:S01]  /*0330*/  FMUL R21, R14, 1.4426950216293334961 ;  /* 0x3fb8aa3b0e157820 */ /* 0x000fe20000400000 */
[----:B------:R-:W-:Y:S01]  /*0340*/  FADD R0, RZ, -R7 ;  /* 0x80000007ff007221 */ /* 0x000fe20000000000 */
[----:B------:R-:W-:Y:S01]  /*0350*/  FADD R15, RZ, -R4 ;  /* 0x80000004ff0f7221 */ /* 0x000fe20000000000 */
[----:B------:R-:W-:Y:S01]  /*0360*/  FSETP.GEU.AND P0, PT, R20, -126, PT ;  /* 0xc2fc00001400780b */ /* 0x000fe20003f0e000 */
[----:B------:R3:W4:Y:S01]  /*0370*/  MUFU.EX2 R14, R19 ;  /* 0x00000013000e7308 */ /* 0x0007220000000800 */
[----:B-1----:R-:W-:Y:S01]  /*0380*/  FMUL R18, R16, 1.4426950216293334961 ;  /* 0x3fb8aa3b10127820 */ /* 0x002fe20000400000 */
[----:B------:R-:W-:Y:S01]  /*0390*/  FSETP.GEU.AND P3, PT, R17, -126, PT ;  /* 0xc2fc00001100780b */ /* 0x000fe20003f6e000 */
[----:B------:R-:W-:Y:S01]  /*03a0*/  FMUL R22, R15, 1.4426950216293334961 ;  /* 0x3fb8aa3b0f167820 */ /* 0x000fe20000400000 */
[----:B------:R-:W-:Y:S01]  /*03b0*/  FSETP.GEU.AND P2, PT, R21, -126, PT ;  /* 0xc2fc00001500780b */ /* 0x000fe20003f4e000 */
[----:B--2---:R-:W-:Y:S01]  /*03c0*/  @!P4 FMUL R12, R12, R12 ;  /* 0x0000000c0c0cc220 */ /* 0x004fe20000400000 */
[----:B---3--:R-:W-:Y:S01]  /*03d0*/  FMUL R19, R0, 1.4426950216293334961 ;  /* 0x3fb8aa3b00137820 */ /* 0x008fe20000400000 */
[----:B------:R-:W-:-:S02]  /*03e0*/  FSETP.GEU.AND P5, PT, R18, -126, PT ;  /* 0xc2fc00001200780b */ /* 0x000fc40003fae000 */
[----:B------:R-:W-:Y:S02]  /*03f0*/  FSETP.GEU.AND P6, PT, R22, -126, PT ;  /* 0xc2fc00001600780b */ /* 0x000fe40003fce000 */
[----:B------:R-:W-:Y:S01]  /*0400*/  FSETP.GEU.AND P4, PT, R19, -126, PT ;  /* 0xc2fc00001300780b */ /* 0x000fe20003f8e000 */
[----:B------:R-:W-:-:S03]  /*0410*/  @!P0 FMUL R20, R20, 0.5 ;  /* 0x3f00000014148820 */ /* 0x000fc60000400000 */
[----:B------:R-:W-:Y:S02]  /*0420*/  @!P3 FMUL R17, R17, 0.5 ;  /* 0x3f0000001111b820 */ /* 0x000fe40000400000 */
[----:B------:R-:W-:Y:S01]  /*0430*/  @!P2 FMUL R21, R21, 0.5 ;  /* 0x3f0000001515a820 */ /* 0x000fe20000400000 */
[----:B------:R-:W1:Y:S01]  /*0440*/  MUFU.EX2 R15, R20 ;  /* 0x00000014000f7308 */ /* 0x000e620000000800 */
[----:B------:R-:W-:Y:S01]  /*0450*/  FADD R12, R12, 1 ;  /* 0x3f8000000c0c7421 */ /* 0x000fe20000000000 */
[----:B------:R-:W-:Y:S02]  /*0460*/  @!P5 FMUL R18, R18, 0.5 ;  /* 0x3f0000001212d820 */ /* 0x000fe40000400000 */
[----:B------:R-:W-:-:S04]  /*0470*/  @!P6 FMUL R22, R22, 0.5 ;  /* 0x3f0000001616e820 */ /* 0x000fc80000400000 */
[----:B------:R-:W2:Y:S01]  /*0480*/  MUFU.EX2 R0, R17 ;  /* 0x0000001100007308 */ /* 0x000ea20000000800 */
[----:B------:R-:W-:Y:S01]  /*0490*/  @!P4 FMUL R19, R19, 0.5 ;  /* 0x3f0000001313c820 */ /* 0x000fe20000400000 */
[----:B----4-:R-:W-:-:S06]  /*04a0*/  @!P1 FMUL R14, R14, R14 ;  /* 0x0000000e0e0e9220 */ /* 0x010fcc0000400000 */
[----:B------:R-:W3:Y:S01]  /*04b0*/  MUFU.EX2 R16, R21 ;  /* 0x0000001500107308 */ /* 0x000ee20000000800 */
[----:B------:R-:W-:-:S07]  /*04c0*/  FSETP.GT.AND P1, PT, R12, 8.50705917302346158658e+37, PT ;  /* 0x7e8000000c00780b */ /* 0x000fce0003f24000 */
[----:B------:R-:W4:Y:S01]  /*04d0*/  MUFU.EX2 R18, R18 ;  /* 0x0000001200127308 */ /* 0x000f220000000800 */
[----:B-1----:R-:W-:-:S07]  /*04e0*/  @!P0 FMUL R15, R15, R15 ;  /* 0x0000000f0f0f8220 */ /* 0x002fce0000400000 */
[----:B------:R-:W1:Y:S01]  /*04f0*/  MUFU.EX2 R19, R19 ;  /* 0x0000001300137308 */ /* 0x000e620000000800 */
[----:B--2---:R-:W-:-:S07]  /*0500*/  @!P3 FMUL R0, R0, R0 ;  /* 0x000000000000b220 */ /* 0x004fce0000400000 */
[----:B------:R-:W2:Y:S01]  /*0510*/  MUFU.EX2 R22, R22 ;  /* 0x0000001600167308 */ /* 0x000ea20000000800 */
[----:B---3--:R-:W-:Y:S01]  /*0520*/  @!P2 FMUL R16, R16, R16 ;  /* 0x000000101010a220 */ /* 0x008fe20000400000 */
[----:B------:R-:W-:Y:S01]  /*0530*/  FADD R20, R15, 1 ;  /* 0x3f8000000f147421 */ /* 0x000fe20000000000 */
[----:B------:R-:W-:Y:S01]  /*0540*/  FADD R14, R14, 1 ;  /* 0x3f8000000e0e7421 */ /* 0x000fe20000000000 */
[----:B------:R-:W-:Y:S01]  /*0550*/  FADD R23, R0, 1 ;  /* 0x3f80000000177421 */ /* 0x000fe20000000000 */
[----:B------:R-:W-:Y:S01]  /*0560*/  FADD R16, R16, 1 ;  /* 0x3f80000010107421 */ /* 0x000fe20000000000 */
[----:B------:R-:W-:Y:S01]  /*0570*/  HFMA2.MMA R0, -RZ, RZ, 1.625, 0 ;  /* 0x3e800000ff007435 */ /* 0x000fe200000001ff */
[----:B------:R-:W-:Y:S01]  /*0580*/  @P1 FMUL R12, R12, 0.25 ;  /* 0x3e8000000c0c1820 */ /* 0x000fe20000400000 */
[----:B----4-:R-:W-:Y:S01]  /*0590*/  @!P5 FMUL R18, R18, R18 ;  /* 0x000000121212d220 */ /* 0x010fe20000400000 */
[----:B------:R-:W-:Y:S01]  /*05a0*/  FSETP.GT.AND P2, PT, R20, 8.50705917302346158658e+37, PT ;  /* 0x7e8000001400780b */ /* 0x000fe20003f44000 */
[----:B-1----:R-:W-:Y:S01]  /*05b0*/  @!P4 FMUL R19, R19, R19 ;  /* 0x000000131313c220 */ /* 0x002fe20000400000 */
[----:B------:R-:W-:Y:S01]  /*05c0*/  FSETP.GT.AND P0, PT, R14, 8.50705917302346158658e+37, PT ;  /* 0x7e8000000e00780b */ /* 0x000fe20003f04000 */
[----:B------:R1:W3:Y:S01]  /*05d0*/  MUFU.RCP R15, R12 ;  /* 0x0000000c000f7308 */ /* 0x0002e20000001000 */
[----:B------:R-:W-:Y:S01]  /*05e0*/  FADD R18, R18, 1 ;  /* 0x3f80000012127421 */ /* 0x000fe20000000000 */
[----:B--2---:R-:W-:Y:S01]  /*05f0*/  @!P6 FMUL R22, R22, R22 ;  /* 0x000000161616e220 */ /* 0x004fe20000400000 */
[----:B------:R-:W-:-:S03]  /*0600*/  FSETP.GT.AND P6, PT, R16, 8.50705917302346158658e+37, PT ;  /* 0x7e8000001000780b */ /* 0x000fc60003fc4000 */
[----:B------:R-:W-:Y:S01]  /*0610*/  FADD R22, R22, 1 ;  /* 0x3f80000016167421 */ /* 0x000fe20000000000 */
[----:B-1----:R-:W-:Y:S01]  /*0620*/  FADD R12, R19, 1 ;  /* 0x3f800000130c7421 */ /* 0x002fe20000000000 */
[----:B------:R-:W-:Y:S02]  /*0630*/  FSETP.GT.AND P4, PT, R18, 8.50705917302346158658e+37, PT ;  /* 0x7e8000001200780b */ /* 0x000fe40003f84000 */
[----:B------:R-:W-:Y:S02]  /*0640*/  FSEL R24, R0, 1, P1 ;  /* 0x3f80000000187808 */ /* 0x000fe40000800000 */
[----:B------:R-:W-:Y:S02]  /*0650*/  FSETP.GT.AND P3, PT, R23, 8.50705917302346158658e+37, PT ;  /* 0x7e8000001700780b */ /* 0x000fe40003f64000 */
[----:B------:R-:W-:Y:S02]  /*0660*/  FSETP.GT.AND P1, PT, R12, 8.50705917302346158658e+37, PT ;  /* 0x7e8000000c00780b */ /* 0x000fe40003f24000 */
[----:B------:R-:W-:Y:S01]  /*0670*/  FSETP.GT.AND P5, PT, R22, 8.50705917302346158658e+37, PT ;  /* 0x7e8000001600780b */ /* 0x000fe20003fa4000 */
[----:B------:R-:W-:Y:S01]  /*0680*/  @P2 FMUL R20, R20, 0.25 ;  /* 0x3e80000014142820 */ /* 0x000fe20000400000 */
[----:B------:R-:W-:Y:S01]  /*0690*/  @P0 FMUL R14, R14, 0.25 ;  /* 0x3e8000000e0e0820 */ /* 0x000fe20000400000 */
[----:B------:R-:W-:-:S02]  /*06a0*/  @P6 FMUL R16, R16, 0.25 ;  /* 0x3e80000010106820 */ /* 0x000fc40000400000 */
[----:B------:R1:W-:Y:S01]  /*06b0*/  MUFU.RCP R17, R20 ;  /* 0x0000001400117308 */ /* 0x0003e20000001000 */
[----:B------:R-:W-:-:S03]  /*06c0*/  @P4 FMUL R18, R18, 0.25 ;  /* 0x3e80000012124820 */ /* 0x000fc60000400000 */
[----:B------:R-:W-:Y:S02]  /*06d0*/  @P3 FMUL R23, R23, 0.25 ;  /* 0x3e80000017173820 */ /* 0x000fe40000400000 */
[----:B------:R-:W-:Y:S01]  /*06e0*/  @P1 FMUL R12, R12, 0.25 ;  /* 0x3e8000000c0c1820 */ /* 0x000fe20000400000 */
[----:B-1----:R-:W1:Y:S01]  /*06f0*/  LDC.64 R20, c[0x0][0x220] ;  /* 0x00008800ff147b82 */ /* 0x002e620000000a00 */
[----:B------:R-:W2:Y:S01]  /*0700*/  MUFU.RCP R14, R14 ;  /* 0x0000000e000e7308 */ /* 0x000ea20000001000 */
[----:B------:R-:W-:-:S07]  /*0710*/  @P5 FMUL R22, R22, 0.25 ;  /* 0x3e80000016165820 */ /* 0x000fce0000400000 */
[----:B------:R-:W4:Y:S01]  /*0720*/  MUFU.RCP R16, R16 ;  /* 0x0000001000107308 */ /* 0x000f220000001000 */
[----:B---3--:R-:W-:Y:S01]  /*0730*/  FMUL R15, R15, R24 ;  /* 0x000000180f0f7220 */ /* 0x008fe20000400000 */
[----:B------:R-:W-:-:S06]  /*0740*/  FSEL R25, R0, 1, P0 ;  /* 0x3f80000000197808 */ /* 0x000fcc0000000000 */
[----:B------:R3:W5:Y:S01]  /*0750*/  MUFU.RCP R19, R22 ;  /* 0x0000001600137308 */ /* 0x0007620000001000 */
[C---:B------:R-:W-:Y:S02]  /*0760*/  FSEL R24, R0.reuse, 1, P2 ;  /* 0x3f80000000187808 */ /* 0x040fe40001000000 */
[----:B------:R-:W-:-:S05]  /*0770*/  FSEL R27, R0, 1, P6 ;  /* 0x3f800000001b7808 */ /* 0x000fca0003000000 */
[----:B------:R-:W1:Y:S08]  /*0780*/  MUFU.RCP R18, R18 ;  /* 0x0000001200127308 */ /* 0x000e700000001000 */
[----:B------:R-:W1:Y:S08]  /*0790*/  MUFU.RCP R23, R23 ;  /* 0x0000001700177308 */ /* 0x000e700000001000 */
[----:B------:R-:W1:Y:S01]  /*07a0*/  MUFU.RCP R12, R12 ;  /* 0x0000000c000c7308 */ /* 0x000e620000001000 */
[----:B--2---:R-:W-:Y:S01]  /*07b0*/  FMUL R14, R14, R25 ;  /* 0x000000190e0e7220 */ /* 0x004fe20000400000 */
[----:B------:R-:W-:Y:S01]  /*07c0*/  FMUL R17, R17, R24 ;  /* 0x0000001811117220 */ /* 0x000fe20000400000 */
[----:B----4-:R-:W-:Y:S01]  /*07d0*/  FMUL R16, R16, R27 ;  /* 0x0000001b10107220 */ /* 0x010fe20000400000 */
[----:B---3--:R-:W-:-:S02]  /*07e0*/  FSEL R22, R0, 1, P5 ;  /* 0x3f80000000167808 */ /* 0x008fc40002800000 */
[C---:B------:R-:W-:Y:S02]  /*07f0*/  FSEL R25, R0.reuse, 1, P4 ;  /* 0x3f80000000197808 */ /* 0x040fe40002000000 */
[C---:B------:R-:W-:Y:S02]  /*0800*/  FSEL R24, R0.reuse, 1, P3 ;  /* 0x3f80000000187808 */ /* 0x040fe40001800000 */
[----:B------:R-:W-:Y:S01]  /*0810*/  FSEL R27, R0, 1, P1 ;  /* 0x3f800000001b7808 */ /* 0x000fe20000800000 */
[----:B-----5:R-:W-:Y:S01]  /*0820*/  FMUL R19, R19, R22 ;  /* 0x0000001613137220 */ /* 0x020fe20000400000 */
[----:B01----:R-:W-:Y:S01]  /*0830*/  FMUL R18, R18, R25 ;  /* 0x0000001912127220 */ /* 0x003fe20000400000 */
[----:B------:R-:W-:Y:S01]  /*0840*/  FMUL R23, R23, R24 ;  /* 0x0000001817177220 */ /* 0x000fe20000400000 */
[----:B------:R-:W-:-:S04]  /*0850*/  IMAD.WIDE R20, R13, 0x4, R20 ;  /* 0x000000040d147825 */ /* 0x000fc800078e0214 */
[----:B------:R-:W-:Y:S01]  /*0860*/  FMUL R0, R12, R27 ;  /* 0x0000001b0c007220 */ /* 0x000fe20000400000 */
        /* <DEDUP_REMOVED lines=8> */
[----:B------:R-:W-:Y:S04]  /*08f0*/  STG.E.128 desc[UR4][R2.64], R8 ;  /* 0x0000000802007986 */ /* 0x000fe8000c101d04 */
[----:B------:R-:W-:Y:S04]  /*0900*/  STG.E.128 desc[UR4][R2.64+0x800], R4 ;  /* 0x0008000402007986 */ /* 0x000fe8000c101d04 */
[----:B------:R-:W-:Y:S04]  /*0910*/  STG.E.128 desc[UR4][R20.64], R12 ;  /* 0x0000000c14007986 */ /* 0x000fe8000c101d04 */
[----:B------:R-:W-:Y:S01]  /*0920*/  STG.E.128 desc[UR4][R20.64+0x800], R16 ;  /* 0x0008001014007986 */ /* 0x000fe2000c101d04 */
[----:B------:R-:W-:Y:S05]  /*0930*/  EXIT ;  /* 0x000000000000794d */ /* 0x000fea0003800000 */
.L_x_0:
[----:B------:R-:W-:-:S00]  /*0940*/  BRA `(.L_x_0) ;  /* 0xfffffffc00fc7947 */ /* 0x000fc0000383ffff */
[----:B------:R-:W-:-:S00]  /*0950*/  NOP ;  /* 0x0000000000007918 */ /* 0x000fc00000000000 */
        /* <DEDUP_REMOVED lines=10> */
.L_x_1:


//--------------------- .nv.constant0.triton_poi_fused_convolution_silu_1 --------------------------
	.section	.nv.constant0.triton_poi_fused_convolution_silu_1,"a",@progbits
	.sectionflags	@""
	.align	4
.nv.constant0.triton_poi_fused_convolution_silu_1:
	.zero		556
